	.headerflags	@"EF_CUDA_TEXMODE_UNIFIED EF_CUDA_64BIT_ADDRESS EF_CUDA_ACCELERATORS EF_CUDA_SM90 EF_CUDA_VIRTUAL_SM(EF_CUDA_SM90)"
	.elftype	@"ET_EXEC"


//--------------------- .nv.info                  --------------------------
	.section	.nv.info,"",@"SHT_CUDA_INFO"
	.align	4


	//----- nvinfo : EIATTR_REGCOUNT
	.align		4
        /*0000*/ 	.byte	0x04, 0x2f
        /*0002*/ 	.short	(.L_3 - .L_2)
	.align		4
.L_2:
        /*0004*/ 	.word	index@(triton_poi_fused__native_batch_norm_legit_no_training_convolution_relu_111)
        /*0008*/ 	.word	0x00000017


	//----- nvinfo : EIATTR_MIN_STACK_SIZE
	.align		4
.L_3:
        /*000c*/ 	.byte	0x04, 0x12
        /*000e*/ 	.short	(.L_5 - .L_4)
	.align		4
.L_4:
        /*0010*/ 	.word	index@(triton_poi_fused__native_batch_norm_legit_no_training_convolution_relu_111)
        /*0014*/ 	.word	0x00000000


	//----- nvinfo : EIATTR_FRAME_SIZE
	.align		4
.L_5:
        /*0018*/ 	.byte	0x04, 0x11
        /*001a*/ 	.short	(.L_7 - .L_6)
	.align		4
.L_6:
        /*001c*/ 	.word	index@(triton_poi_fused__native_batch_norm_legit_no_training_convolution_relu_111)
        /*0020*/ 	.word	0x00000000


	//----- nvinfo : EIATTR_MIN_STACK_SIZE
	.align		4
.L_7:
        /*0024*/ 	.byte	0x04, 0x12
        /*0026*/ 	.short	(.L_9 - .L_8)
	.align		4
.L_8:
        /*0028*/ 	.word	index@(triton_poi_fused__native_batch_norm_legit_no_training_convolution_relu_111)
        /*002c*/ 	.word	0x00000000
.L_9:


//--------------------- .nv.info.triton_poi_fused__native_batch_norm_legit_no_training_convolution_relu_111 --------------------------
	.section	.nv.info.triton_poi_fused__native_batch_norm_legit_no_training_convolution_relu_111,"",@"SHT_CUDA_INFO"
	.sectionflags	@""
	.align	4


	//----- nvinfo : EIATTR_CUDA_API_VERSION
	.align		4
        /*0000*/ 	.byte	0x04, 0x37
        /*0002*/ 	.short	(.L_11 - .L_10)
.L_10:
        /*0004*/ 	.word	0x0000007c


	//----- nvinfo : EIATTR_KPARAM_INFO
	.align		4
.L_11:
        /*0008*/ 	.byte	0x04, 0x17
        /*000a*/ 	.short	(.L_13 - .L_12)
.L_12:
        /*000c*/ 	.word	0x00000000
        /*0010*/ 	.short	0x0007
        /*0012*/ 	.short	0x0038
        /*0014*/ 	.byte	0x00, 0xf0, 0x11, 0x00


	//----- nvinfo : EIATTR_KPARAM_INFO
	.align		4
.L_13:
        /*0018*/ 	.byte	0x04, 0x17
        /*001a*/ 	.short	(.L_15 - .L_14)
.L_14:
        /*001c*/ 	.word	0x00000000
        /*0020*/ 	.short	0x0006
        /*0022*/ 	.short	0x0030
        /*0024*/ 	.byte	0x00, 0xf4, 0x21, 0x00


	//----- nvinfo : EIATTR_KPARAM_INFO
	.align		4
.L_15:
        /*0028*/ 	.byte	0x04, 0x17
        /*002a*/ 	.short	(.L_17 - .L_16)
.L_16:
        /*002c*/ 	.word	0x00000000
        /*0030*/ 	.short	0x0005
        /*0032*/ 	.short	0x0028
        /*0034*/ 	.byte	0x00, 0xf4, 0x21, 0x00


	//----- nvinfo : EIATTR_KPARAM_INFO
	.align		4
.L_17:
        /*0038*/ 	.byte	0x04, 0x17
        /*003a*/ 	.short	(.L_19 - .L_18)
.L_18:
        /*003c*/ 	.word	0x00000000
        /*0040*/ 	.short	0x0004
        /*0042*/ 	.short	0x0020
        /*0044*/ 	.byte	0x00, 0xf4, 0x21, 0x00


	//----- nvinfo : EIATTR_KPARAM_INFO
	.align		4
.L_19:
        /*0048*/ 	.byte	0x04, 0x17
        /*004a*/ 	.short	(.L_21 - .L_20)
.L_20:
        /*004c*/ 	.word	0x00000000
        /*0050*/ 	.short	0x0003
        /*0052*/ 	.short	0x0018
        /*0054*/ 	.byte	0x00, 0xf4, 0x21, 0x00


	//----- nvinfo : EIATTR_KPARAM_INFO
	.align		4
.L_21:
        /*0058*/ 	.byte	0x04, 0x17
        /*005a*/ 	.short	(.L_23 - .L_22)
.L_22:
        /*005c*/ 	.word	0x00000000
        /*0060*/ 	.short	0x0002
        /*0062*/ 	.short	0x0010
        /*0064*/ 	.byte	0x00, 0xf4, 0x21, 0x00


	//----- nvinfo : EIATTR_KPARAM_INFO
	.align		4
.L_23:
        /*0068*/ 	.byte	0x04, 0x17
        /*006a*/ 	.short	(.L_25 - .L_24)
.L_24:
        /*006c*/ 	.word	0x00000000
        /*0070*/ 	.short	0x0001
        /*0072*/ 	.short	0x0008
        /*0074*/ 	.byte	0x00, 0xf4, 0x21, 0x00


	//----- nvinfo : EIATTR_KPARAM_INFO
	.align		4
.L_25:
        /*0078*/ 	.byte	0x04, 0x17
        /*007a*/ 	.short	(.L_27 - .L_26)
.L_26:
        /*007c*/ 	.word	0x00000000
        /*0080*/ 	.short	0x0000
        /*0082*/ 	.short	0x0000
        /*0084*/ 	.byte	0x00, 0xf4, 0x21, 0x00


	//----- nvinfo : EIATTR_SPARSE_MMA_MASK
	.align		4
.L_27:
        /*0088*/ 	.byte	0x03, 0x50
        /*008a*/ 	.short	0x0000


	//----- nvinfo : EIATTR_MAXREG_COUNT
	.align		4
        /*008c*/ 	.byte	0x03, 0x1b
        /*008e*/ 	.short	0x00ff


	//----- nvinfo : EIATTR_EXIT_INSTR_OFFSETS
	.align		4
        /*0090*/ 	.byte	0x04, 0x1c
        /*0092*/ 	.short	(.L_29 - .L_28)


	//   ....[0]....
.L_28:
        /*0094*/ 	.word	0x00000370


	//   ....[1]....
        /*0098*/ 	.word	0x00000390


	//----- nvinfo : EIATTR_REQNTID
	.align		4
.L_29:
        /*009c*/ 	.byte	0x04, 0x10
        /*009e*/ 	.short	(.L_31 - .L_30)
.L_30:
        /*00a0*/ 	.word	0x00000080
        /*00a4*/ 	.word	0x00000001
        /*00a8*/ 	.word	0x00000001


	//----- nvinfo : EIATTR_CBANK_PARAM_SIZE
	.align		4
.L_31:
        /*00ac*/ 	.byte	0x03, 0x19
        /*00ae*/ 	.short	0x003c


	//----- nvinfo : EIATTR_PARAM_CBANK
	.align		4
        /*00b0*/ 	.byte	0x04, 0x0a
        /*00b2*/ 	.short	(.L_33 - .L_32)
	.align		4
.L_32:
        /*00b4*/ 	.word	index@(.nv.constant0.triton_poi_fused__native_batch_norm_legit_no_training_convolution_relu_111)
        /*00b8*/ 	.short	0x0210
        /*00ba*/ 	.short	0x003c


	//----- nvinfo : EIATTR_SW_WAR
	.align		4
.L_33:
        /*00bc*/ 	.byte	0x04, 0x36
        /*00be*/ 	.short	(.L_35 - .L_34)
.L_34:
        /*00c0*/ 	.word	0x00000008
.L_35:


//--------------------- .nv.callgraph             --------------------------
	.section	.nv.callgraph,"",@"SHT_CUDA_CALLGRAPH"
	.align	4
	.sectionentsize	8
	.align		4
        /*0000*/ 	.word	0x00000000
	.align		4
        /*0004*/ 	.word	0xffffffff
	.align		4
        /*0008*/ 	.word	0x00000000
	.align		4
        /*000c*/ 	.word	0xfffffffe
	.align		4
        /*0010*/ 	.word	0x00000000
	.align		4
        /*0014*/ 	.word	0xfffffffd
	.align		4
        /*0018*/ 	.word	0x00000000
	.align		4
        /*001c*/ 	.word	0xfffffffc


//--------------------- .nv.constant4             --------------------------
	.section	.nv.constant4,"a",@progbits
	.align	8
	.align		8
.nv.constant4:
        /*0000*/ 	.dword	_$_str
	.align		8
        /*0008*/ 	.dword	_$_str_$_2


//--------------------- .text.triton_poi_fused__native_batch_norm_legit_no_training_convolution_relu_111 --------------------------
	.section	.text.triton_poi_fused__native_batch_norm_legit_no_training_convolution_relu_111,"ax",@progbits
	.align	128
        .global         triton_poi_fused__native_batch_norm_legit_no_training_convolution_relu_111
        .type           triton_poi_fused__native_batch_norm_legit_no_training_convolution_relu_111,@function
        .size           triton_poi_fused__native_batch_norm_legit_no_training_convolution_relu_111,(.L_x_1 - triton_poi_fused__native_batch_norm_legit_no_training_convolution_relu_111)
        .other          triton_poi_fused__native_batch_norm_legit_no_training_convolution_relu_111,@"STO_CUDA_ENTRY STV_DEFAULT"
triton_poi_fused__native_batch_norm_legit_no_training_convolution_relu_111:
.text.triton_poi_fused__native_batch_norm_legit_no_training_convolution_relu_111:
[----:B------:R-:W0:Y:S01]  /*0000*/  LDC R1, c[0x0][0x28] ;  /* 0x00000a00ff017b82 */ /* 0x000e220000000800 */
[----:B------:R-:W1:Y:S07]  /*0010*/  S2R R0, SR_TID.X ;  /* 0x0000000000007919 */ /* 0x000e6e0000002100 */
[----:B------:R-:W2:Y:S01]  /*0020*/  LDC.64 R12, c[0x0][0x228] ;  /* 0x00008a00ff0c7b82 */ /* 0x000ea20000000a00 */
[----:B------:R-:W-:Y:S01]  /*0030*/  CS2R R4, SRZ ;  /* 0x0000000000047805 */ /* 0x000fe2000001ff00 */
[----:B------:R-:W-:Y:S01]  /*0040*/  ULDC.64 UR4, c[0x0][0x208] ;  /* 0x0000820000047ab9 */ /* 0x000fe20000000a00 */
[----:B------:R-:W3:Y:S05]  /*0050*/  S2R R3, SR_CTAID.X ;  /* 0x0000000000037919 */ /* 0x000eea0000002500 */
[----:B------:R-:W4:Y:S08]  /*0060*/  LDC.64 R10, c[0x0][0x218] ;  /* 0x00008600ff0a7b82 */ /* 0x000f300000000a00 */
[----:B------:R-:W5:Y:S08]  /*0070*/  LDC.64 R14, c[0x0][0x220] ;  /* 0x00008800ff0e7b82 */ /* 0x000f700000000a00 */
[----:B------:R-:W5:Y:S01]  /*0080*/  LDC.64 R16, c[0x0][0x230] ;  /* 0x00008c00ff107b82 */ /* 0x000f620000000a00 */
[----:B-1----:R-:W-:-:S07]  /*0090*/  LOP3.LUT R0, R0, 0x7f, RZ, 0xc0, !PT ;  /* 0x0000007f00007812 */ /* 0x002fce00078ec0ff */
[----:B------:R-:W1:Y:S01]  /*00a0*/  LDC.64 R6, c[0x0][0x238] ;  /* 0x00008e00ff067b82 */ /* 0x000e620000000a00 */
[----:B---3--:R-:W-:Y:S02]  /*00b0*/  SHF.R.S32.HI R2, RZ, 0x18, R3 ;  /* 0x00000018ff027819 */ /* 0x008fe40000011403 */
[----:B------:R-:W-:Y:S02]  /*00c0*/  LEA R0, R3, R0, 0x7 ;  /* 0x0000000003007211 */ /* 0x000fe400078e38ff */
[----:B------:R-:W-:Y:S02]  /*00d0*/  SGXT R3, R2, 0x1 ;  /* 0x000000010203781a */ /* 0x000fe40000000200 */
[----:B------:R-:W-:Y:S02]  /*00e0*/  ISETP.GE.AND P0, PT, R0, 0x400, PT ;  /* 0x000004000000780c */ /* 0x000fe40003f06270 */
[----:B------:R-:W-:-:S04]  /*00f0*/  LEA.HI R3, R3, R0, RZ, 0x4 ;  /* 0x0000000003037211 */ /* 0x000fc800078f20ff */
[----:B------:R-:W-:-:S04]  /*0100*/  SHF.R.S32.HI R3, RZ, 0x4, R3 ;  /* 0x00000004ff037819 */ /* 0x000fc80000011403 */
[----:B------:R-:W-:-:S04]  /*0110*/  LEA.HI R2, R3, R3, RZ, 0x4 ;  /* 0x0000000303027211 */ /* 0x000fc800078f20ff */
[----:B------:R-:W-:-:S04]  /*0120*/  LOP3.LUT R2, R2, 0xfffffff0, RZ, 0xc0, !PT ;  /* 0xfffffff002027812 */ /* 0x000fc800078ec0ff */
[----:B------:R-:W-:Y:S02]  /*0130*/  IADD3 R19, R3, -R2, RZ ;  /* 0x8000000203137210 */ /* 0x000fe40007ffe0ff */
[----:B------:R-:W3:Y:S03]  /*0140*/  LDC.64 R2, c[0x0][0x210] ;  /* 0x00008400ff027b82 */ /* 0x000ee60000000a00 */
[----:B--2---:R-:W-:-:S05]  /*0150*/  IMAD.WIDE R12, R19, 0x4, R12 ;  /* 0x00000004130c7825 */ /* 0x004fca00078e020c */
[----:B------:R5:W2:Y:S01]  /*0160*/  @!P0 LDG.E.EL R4, desc[UR4][R12.64] ;  /* 0x000000040c048981 */ /* 0x000aa2000c2e1900 */
[----:B------:R-:W-:Y:S01]  /*0170*/  CS2R R8, SRZ ;  /* 0x0000000000087805 */ /* 0x000fe2000001ff00 */
[----:B----4-:R-:W-:-:S05]  /*0180*/  IMAD.WIDE R10, R19, 0x4, R10 ;  /* 0x00000004130a7825 */ /* 0x010fca00078e020a */
[----:B------:R4:W2:Y:S01]  /*0190*/  @!P0 LDG.E.EL R8, desc[UR4][R10.64] ;  /* 0x000000040a088981 */ /* 0x0008a2000c2e1900 */
[----:B-----5:R-:W-:-:S04]  /*01a0*/  IMAD.WIDE R12, R19, 0x4, R14 ;  /* 0x00000004130c7825 */ /* 0x020fc800078e020e */
[----:B---3--:R-:W-:Y:S01]  /*01b0*/  IMAD.WIDE R2, R0, 0x4, R2 ;  /* 0x0000000400027825 */ /* 0x008fe200078e0202 */
[----:B------:R-:W3:Y:S04]  /*01c0*/  @!P0 LDG.E.EL R9, desc[UR4][R12.64] ;  /* 0x000000040c098981 */ /* 0x000ee8000c2e1900 */
[----:B------:R-:W5:Y:S01]  /*01d0*/  @!P0 LDG.E R5, desc[UR4][R2.64] ;  /* 0x0000000402058981 */ /* 0x000f62000c1e1900 */
[----:B0-----:R-:W-:-:S04]  /*01e0*/  IMAD.WIDE R14, R19, 0x4, R16 ;  /* 0x00000004130e7825 */ /* 0x001fc800078e0210 */
[----:B-1----:R-:W-:Y:S01]  /*01f0*/  IMAD.WIDE R16, R19, 0x4, R6 ;  /* 0x0000000413107825 */ /* 0x002fe200078e0206 */
[----:B------:R-:W-:Y:S01]  /*0200*/  CS2R R18, SRZ ;  /* 0x0000000000127805 */ /* 0x000fe2000001ff00 */
[----:B----4-:R-:W-:Y:S01]  /*0210*/  HFMA2.MMA R11, -RZ, RZ, 1.625, 0 ;  /* 0x3e800000ff0b7435 */ /* 0x010fe200000001ff */
[----:B------:R-:W0:Y:S04]  /*0220*/  LDC.64 R6, c[0x0][0x240] ;  /* 0x00009000ff067b82 */ /* 0x000e280000000a00 */
[----:B------:R-:W4:Y:S04]  /*0230*/  @!P0 LDG.E.EL R18, desc[UR4][R14.64] ;  /* 0x000000040e128981 */ /* 0x000f28000c2e1900 */
[----:B------:R-:W4:Y:S01]  /*0240*/  @!P0 LDG.E.EL R19, desc[UR4][R16.64] ;  /* 0x0000000410138981 */ /* 0x000f22000c2e1900 */
[----:B0-----:R-:W-:-:S04]  /*0250*/  IMAD.WIDE R6, R0, 0x4, R6 ;  /* 0x0000000400067825 */ /* 0x001fc800078e0206 */
[----:B--2---:R-:W-:-:S04]  /*0260*/  FADD R4, R4, 9.9999997473787516356e-06 ;  /* 0x3727c5ac04047421 */ /* 0x004fc80000000000 */
[----:B------:R-:W0:Y:S02]  /*0270*/  MUFU.SQRT R20, R4 ;  /* 0x0000000400147308 */ /* 0x000e240000002000 */
[C---:B0-----:R-:W-:Y:S02]  /*0280*/  FSETP.GT.AND P1, PT, R20.reuse, 8.50705917302346158658e+37, PT ;  /* 0x7e8000001400780b */ /* 0x041fe40003f24000 */
[----:B------:R-:W-:-:S11]  /*0290*/  FSETP.GEU.AND P2, PT, R20, 1.175494350822287508e-38, PT ;  /* 0x008000001400780b */ /* 0x000fd60003f4e000 */
[----:B------:R-:W-:-:S04]  /*02a0*/  @P1 FMUL R20, R20, 0.25 ;  /* 0x3e80000014141820 */ /* 0x000fc80000400000 */
[----:B------:R-:W-:-:S06]  /*02b0*/  @!P2 FMUL R20, R20, 16777216 ;  /* 0x4b8000001414a820 */ /* 0x000fcc0000400000 */
[----:B------:R-:W0:Y:S01]  /*02c0*/  MUFU.RCP R20, R20 ;  /* 0x0000001400147308 */ /* 0x000e220000001000 */
[----:B------:R-:W-:Y:S01]  /*02d0*/  FSEL R11, R11, 1, P1 ;  /* 0x3f8000000b0b7808 */ /* 0x000fe20000800000 */
[----:B-----5:R-:W-:-:S04]  /*02e0*/  FADD R5, R8, R5 ;  /* 0x0000000508057221 */ /* 0x020fc80000000000 */
[----:B------:R-:W-:Y:S01]  /*02f0*/  @!P2 FMUL R11, R11, 16777216 ;  /* 0x4b8000000b0ba820 */ /* 0x000fe20000400000 */
[----:B---3--:R-:W-:-:S03]  /*0300*/  FADD R9, R5, -R9 ;  /* 0x8000000905097221 */ /* 0x008fc60000000000 */
[----:B0-----:R-:W-:-:S04]  /*0310*/  FMUL R4, R20, R11 ;  /* 0x0000000b14047220 */ /* 0x001fc80000400000 */
[----:B------:R-:W-:-:S04]  /*0320*/  FMUL R4, R9, R4 ;  /* 0x0000000409047220 */ /* 0x000fc80000400000 */
[----:B----4-:R-:W-:Y:S01]  /*0330*/  FFMA R4, R4, R18, R19 ;  /* 0x0000001204047223 */ /* 0x010fe20000000013 */
[----:B------:R0:W-:Y:S04]  /*0340*/  @!P0 STG.E desc[UR4][R2.64], R5 ;  /* 0x0000000502008986 */ /* 0x0001e8000c101904 */
[----:B------:R-:W-:-:S04]  /*0350*/  FSETP.GEU.AND P1, PT, R4, RZ, PT ;  /* 0x000000ff0400720b */ /* 0x000fc80003f2e000 */
[----:B------:R-:W-:Y:S01]  /*0360*/  FSEL R9, R4, RZ, P1 ;  /* 0x000000ff04097208 */ /* 0x000fe20000800000 */
[----:B0-----:R-:W-:Y:S08]  /*0370*/  @P0 EXIT ;  /* 0x000000000000094d */ /* 0x001ff00003800000 */
[----:B------:R-:W-:Y:S01]  /*0380*/  STG.E desc[UR4][R6.64], R9 ;  /* 0x0000000906007986 */ /* 0x000fe2000c101904 */
[----:B------:R-:W-:Y:S05]  /*0390*/  EXIT ;  /* 0x000000000000794d */ /* 0x000fea0003800000 */
.L_x_0:
[----:B------:R-:W-:-:S00]  /*03a0*/  BRA `(.L_x_0) ;  /* 0xfffffffc00fc7947 */ /* 0x000fc0000383ffff */
[----:B------:R-:W-:-:S00]  /*03b0*/  NOP ;  /* 0x0000000000007918 */ /* 0x000fc00000000000 */
        /* <DEDUP_REMOVED lines=12> */
.L_x_1:


//--------------------- .nv.global.init           --------------------------
	.section	.nv.global.init,"aw",@progbits
.nv.global.init:
	.type		_$_str,@object
	.size		_$_str,(_$_str_$_2 - _$_str)
_$_str:
        /*0000*/ 	.byte	0x5f, 0x5f, 0x43, 0x55, 0x44, 0x41, 0x5f, 0x46, 0x54, 0x5a, 0x00
	.type		_$_str_$_2,@object
	.size		_$_str_$_2,(.L_1 - _$_str_$_2)
_$_str_$_2:
        /*000b*/ 	.byte	0x5f, 0x5f, 0x43, 0x55, 0x44, 0x41, 0x5f, 0x50, 0x52, 0x45, 0x43, 0x5f, 0x53, 0x51, 0x52, 0x54
        /*001b*/ 	.byte	0x00
.L_1:


//--------------------- .nv.constant0.triton_poi_fused__native_batch_norm_legit_no_training_convolution_relu_111 --------------------------
	.section	.nv.constant0.triton_poi_fused__native_batch_norm_legit_no_training_convolution_relu_111,"a",@progbits
	.sectionflags	@""
	.align	4
.nv.constant0.triton_poi_fused__native_batch_norm_legit_no_training_convolution_relu_111:
	.zero		588
